	.headerflags	@"EF_CUDA_TEXMODE_UNIFIED EF_CUDA_64BIT_ADDRESS EF_CUDA_ACCELERATORS EF_CUDA_SM90 EF_CUDA_VIRTUAL_SM(EF_CUDA_SM90)"
	.elftype	@"ET_EXEC"


//--------------------- .nv.info                  --------------------------
	.section	.nv.info,"",@"SHT_CUDA_INFO"
	.align	4


	//----- nvinfo : EIATTR_REGCOUNT
	.align		4
        /*0000*/ 	.byte	0x04, 0x2f
        /*0002*/ 	.short	(.L_1 - .L_0)
	.align		4
.L_0:
        /*0004*/ 	.word	index@(triton_poi_fused_max_pool2d_with_indices_22)
        /*0008*/ 	.word	0x00000010


	//----- nvinfo : EIATTR_MIN_STACK_SIZE
	.align		4
.L_1:
        /*000c*/ 	.byte	0x04, 0x12
        /*000e*/ 	.short	(.L_3 - .L_2)
	.align		4
.L_2:
        /*0010*/ 	.word	index@(triton_poi_fused_max_pool2d_with_indices_22)
        /*0014*/ 	.word	0x00000000


	//----- nvinfo : EIATTR_FRAME_SIZE
	.align		4
.L_3:
        /*0018*/ 	.byte	0x04, 0x11
        /*001a*/ 	.short	(.L_5 - .L_4)
	.align		4
.L_4:
        /*001c*/ 	.word	index@(triton_poi_fused_max_pool2d_with_indices_22)
        /*0020*/ 	.word	0x00000000


	//----- nvinfo : EIATTR_MIN_STACK_SIZE
	.align		4
.L_5:
        /*0024*/ 	.byte	0x04, 0x12
        /*0026*/ 	.short	(.L_7 - .L_6)
	.align		4
.L_6:
        /*0028*/ 	.word	index@(triton_poi_fused_max_pool2d_with_indices_22)
        /*002c*/ 	.word	0x00000000
.L_7:


//--------------------- .nv.info.triton_poi_fused_max_pool2d_with_indices_22 --------------------------
	.section	.nv.info.triton_poi_fused_max_pool2d_with_indices_22,"",@"SHT_CUDA_INFO"
	.sectionflags	@""
	.align	4


	//----- nvinfo : EIATTR_CUDA_API_VERSION
	.align		4
        /*0000*/ 	.byte	0x04, 0x37
        /*0002*/ 	.short	(.L_9 - .L_8)
.L_8:
        /*0004*/ 	.word	0x0000007c


	//----- nvinfo : EIATTR_KPARAM_INFO
	.align		4
.L_9:
        /*0008*/ 	.byte	0x04, 0x17
        /*000a*/ 	.short	(.L_11 - .L_10)
.L_10:
        /*000c*/ 	.word	0x00000000
        /*0010*/ 	.short	0x0003
        /*0012*/ 	.short	0x0018
        /*0014*/ 	.byte	0x00, 0xf0, 0x11, 0x00


	//----- nvinfo : EIATTR_KPARAM_INFO
	.align		4
.L_11:
        /*0018*/ 	.byte	0x04, 0x17
        /*001a*/ 	.short	(.L_13 - .L_12)
.L_12:
        /*001c*/ 	.word	0x00000000
        /*0020*/ 	.short	0x0002
        /*0022*/ 	.short	0x0010
        /*0024*/ 	.byte	0x00, 0xf4, 0x21, 0x00


	//----- nvinfo : EIATTR_KPARAM_INFO
	.align		4
.L_13:
        /*0028*/ 	.byte	0x04, 0x17
        /*002a*/ 	.short	(.L_15 - .L_14)
.L_14:
        /*002c*/ 	.word	0x00000000
        /*0030*/ 	.short	0x0001
        /*0032*/ 	.short	0x0008
        /*0034*/ 	.byte	0x00, 0xf4, 0x21, 0x00


	//----- nvinfo : EIATTR_KPARAM_INFO
	.align		4
.L_15:
        /*0038*/ 	.byte	0x04, 0x17
        /*003a*/ 	.short	(.L_17 - .L_16)
.L_16:
        /*003c*/ 	.word	0x00000000
        /*0040*/ 	.short	0x0000
        /*0042*/ 	.short	0x0000
        /*0044*/ 	.byte	0x00, 0xf4, 0x21, 0x00


	//----- nvinfo : EIATTR_SPARSE_MMA_MASK
	.align		4
.L_17:
        /*0048*/ 	.byte	0x03, 0x50
        /*004a*/ 	.short	0x0000


	//----- nvinfo : EIATTR_MAXREG_COUNT
	.align		4
        /*004c*/ 	.byte	0x03, 0x1b
        /*004e*/ 	.short	0x00ff


	//----- nvinfo : EIATTR_EXIT_INSTR_OFFSETS
	.align		4
        /*0050*/ 	.byte	0x04, 0x1c
        /*0052*/ 	.short	(.L_19 - .L_18)


	//   ....[0]....
.L_18:
        /*0054*/ 	.word	0x00000410


	//----- nvinfo : EIATTR_REQNTID
	.align		4
.L_19:
        /*0058*/ 	.byte	0x04, 0x10
        /*005a*/ 	.short	(.L_21 - .L_20)
.L_20:
        /*005c*/ 	.word	0x00000100
        /*0060*/ 	.word	0x00000001
        /*0064*/ 	.word	0x00000001


	//----- nvinfo : EIATTR_CBANK_PARAM_SIZE
	.align		4
.L_21:
        /*0068*/ 	.byte	0x03, 0x19
        /*006a*/ 	.short	0x001c


	//----- nvinfo : EIATTR_PARAM_CBANK
	.align		4
        /*006c*/ 	.byte	0x04, 0x0a
        /*006e*/ 	.short	(.L_23 - .L_22)
	.align		4
.L_22:
        /*0070*/ 	.word	index@(.nv.constant0.triton_poi_fused_max_pool2d_with_indices_22)
        /*0074*/ 	.short	0x0210
        /*0076*/ 	.short	0x001c


	//----- nvinfo : EIATTR_SW_WAR
	.align		4
.L_23:
        /*0078*/ 	.byte	0x04, 0x36
        /*007a*/ 	.short	(.L_25 - .L_24)
.L_24:
        /*007c*/ 	.word	0x00000008
.L_25:


//--------------------- .nv.callgraph             --------------------------
	.section	.nv.callgraph,"",@"SHT_CUDA_CALLGRAPH"
	.align	4
	.sectionentsize	8
	.align		4
        /*0000*/ 	.word	0x00000000
	.align		4
        /*0004*/ 	.word	0xffffffff
	.align		4
        /*0008*/ 	.word	0x00000000
	.align		4
        /*000c*/ 	.word	0xfffffffe
	.align		4
        /*0010*/ 	.word	0x00000000
	.align		4
        /*0014*/ 	.word	0xfffffffd
	.align		4
        /*0018*/ 	.word	0x00000000
	.align		4
        /*001c*/ 	.word	0xfffffffc


//--------------------- .text.triton_poi_fused_max_pool2d_with_indices_22 --------------------------
	.section	.text.triton_poi_fused_max_pool2d_with_indices_22,"ax",@progbits
	.align	128
        .global         triton_poi_fused_max_pool2d_with_indices_22
        .type           triton_poi_fused_max_pool2d_with_indices_22,@function
        .size           triton_poi_fused_max_pool2d_with_indices_22,(.L_x_1 - triton_poi_fused_max_pool2d_with_indices_22)
        .other          triton_poi_fused_max_pool2d_with_indices_22,@"STO_CUDA_ENTRY STV_DEFAULT"
triton_poi_fused_max_pool2d_with_indices_22:
.text.triton_poi_fused_max_pool2d_with_indices_22:
[----:B------:R-:W-:Y:S01]  /*0000*/  LDC R1, c[0x0][0x28] ;  /* 0x00000a00ff017b82 */ /* 0x000fe20000000800 */
[----:B------:R-:W1:Y:S01]  /*0010*/  S2R R0, SR_TID.X ;  /* 0x0000000000007919 */ /* 0x000e620000002100 */
[----:B------:R-:W-:Y:S01]  /*0020*/  ULDC.64 UR4, c[0x0][0x208] ;  /* 0x0000820000047ab9 */ /* 0x000fe20000000a00 */
[----:B------:R-:W-:Y:S01]  /*0030*/  ULDC.64 UR6, c[0x0][0x220] ;  /* 0x0000880000067ab9 */ /* 0x000fe20000000a00 */
[----:B------:R-:W2:Y:S01]  /*0040*/  S2R R3, SR_CTAID.X ;  /* 0x0000000000037919 */ /* 0x000ea20000002500 */
[----:B-1----:R-:W-:Y:S01]  /*0050*/  IMAD.SHL.U32 R0, R0, 0x2, RZ ;  /* 0x0000000200007824 */ /* 0x002fe200078e00ff */
[----:B--2---:R-:W-:-:S04]  /*0060*/  SHF.R.S32.HI R5, RZ, 0x16, R3 ;  /* 0x00000016ff057819 */ /* 0x004fc80000011403 */
[----:B------:R-:W-:Y:S02]  /*0070*/  LOP3.LUT R0, R0, 0x1fe, RZ, 0xc0, !PT ;  /* 0x000001fe00007812 */ /* 0x000fe400078ec0ff */
[----:B------:R-:W-:-:S03]  /*0080*/  SGXT R5, R5, 0x1 ;  /* 0x000000010505781a */ /* 0x000fc60000000200 */
[----:B------:R-:W-:-:S05]  /*0090*/  IMAD R0, R3, 0x200, R0 ;  /* 0x0000020003007824 */ /* 0x000fca00078e0200 */
[----:B------:R-:W-:Y:S02]  /*00a0*/  SHF.R.S32.HI R3, RZ, 0x1f, R0 ;  /* 0x0000001fff037819 */ /* 0x000fe40000011400 */
[-C--:B------:R-:W-:Y:S02]  /*00b0*/  LEA.HI R6, R5, R0.reuse, RZ, 0xb ;  /* 0x0000000005067211 */ /* 0x080fe400078f58ff */
[----:B------:R-:W-:Y:S02]  /*00c0*/  LEA.HI R4, R3, R0, RZ, 0x6 ;  /* 0x0000000003047211 */ /* 0x000fe400078f30ff */
[----:B------:R-:W1:Y:S01]  /*00d0*/  LDC.64 R2, c[0x0][0x210] ;  /* 0x00008400ff027b82 */ /* 0x000e620000000a00 */
[----:B------:R-:W-:Y:S01]  /*00e0*/  IMAD.SHL.U32 R7, R6, 0x4, RZ ;  /* 0x0000000406077824 */ /* 0x000fe200078e00ff */
[----:B------:R-:W-:-:S04]  /*00f0*/  SHF.R.S32.HI R5, RZ, 0x6, R4 ;  /* 0x00000006ff057819 */ /* 0x000fc80000011404 */
[----:B------:R-:W-:Y:S02]  /*0100*/  LEA.HI R6, R5, R5, RZ, 0x5 ;  /* 0x0000000505067211 */ /* 0x000fe400078f28ff */
[----:B------:R-:W-:Y:S02]  /*0110*/  LOP3.LUT R8, R7, 0xffffe000, RZ, 0xc0, !PT ;  /* 0xffffe00007087812 */ /* 0x000fe400078ec0ff */
[----:B------:R-:W-:Y:S02]  /*0120*/  LOP3.LUT R7, R4, 0xffffffc0, RZ, 0xc0, !PT ;  /* 0xffffffc004077812 */ /* 0x000fe400078ec0ff */
[----:B------:R-:W-:Y:S02]  /*0130*/  LOP3.LUT R6, R6, 0x1ffffe0, RZ, 0xc0, !PT ;  /* 0x01ffffe006067812 */ /* 0x000fe400078ec0ff */
[----:B------:R-:W-:-:S03]  /*0140*/  IADD3 R7, R8, R0, -R7 ;  /* 0x0000000008077210 */ /* 0x000fc60007ffe807 */
[----:B------:R-:W-:-:S04]  /*0150*/  IMAD.IADD R6, R5, 0x1, -R6 ;  /* 0x0000000105067824 */ /* 0x000fc800078e0a06 */
[----:B------:R-:W-:-:S04]  /*0160*/  IMAD R11, R6, 0x80, R7 ;  /* 0x00000080060b7824 */ /* 0x000fc800078e0207 */
[C---:B------:R-:W-:Y:S02]  /*0170*/  VIADD R9, R11.reuse, 0x40 ;  /* 0x000000400b097836 */ /* 0x040fe40000000000 */
[----:B-1----:R-:W-:-:S04]  /*0180*/  IMAD.WIDE R6, R11, 0x4, R2 ;  /* 0x000000040b067825 */ /* 0x002fc800078e0202 */
[--C-:B------:R-:W-:Y:S02]  /*0190*/  IMAD.WIDE R8, R9, 0x4, R2.reuse ;  /* 0x0000000409087825 */ /* 0x100fe400078e0202 */
[----:B------:R-:W2:Y:S02]  /*01a0*/  LDG.E.64 R6, desc[UR4][R6.64] ;  /* 0x0000000406067981 */ /* 0x000ea4000c1e1b00 */
[----:B------:R-:W-:Y:S02]  /*01b0*/  VIADD R5, R11, 0x1000 ;  /* 0x000010000b057836 */ /* 0x000fe40000000000 */
[----:B------:R1:W2:Y:S02]  /*01c0*/  LDG.E.64 R12, desc[UR4][R8.64] ;  /* 0x00000004080c7981 */ /* 0x0002a4000c1e1b00 */
[----:B------:R-:W-:-:S04]  /*01d0*/  IMAD.WIDE R4, R5, 0x4, R2 ;  /* 0x0000000405047825 */ /* 0x000fc800078e0202 */
[----:B------:R-:W-:Y:S02]  /*01e0*/  VIADD R11, R11, 0x1040 ;  /* 0x000010400b0b7836 */ /* 0x000fe40000000000 */
[----:B------:R-:W3:Y:S02]  /*01f0*/  LDG.E.64 R4, desc[UR4][R4.64] ;  /* 0x0000000404047981 */ /* 0x000ee4000c1e1b00 */
[----:B------:R-:W-:Y:S01]  /*0200*/  IMAD.WIDE R2, R11, 0x4, R2 ;  /* 0x000000040b027825 */ /* 0x000fe200078e0202 */
[----:B-1----:R-:W1:Y:S05]  /*0210*/  LDC.64 R8, c[0x0][0x218] ;  /* 0x00008600ff087b82 */ /* 0x002e6a0000000a00 */
[----:B------:R-:W4:Y:S01]  /*0220*/  LDG.E.64 R2, desc[UR4][R2.64] ;  /* 0x0000000402027981 */ /* 0x000f22000c1e1b00 */
[----:B--2---:R-:W-:-:S02]  /*0230*/  FSETP.GT.AND P4, PT, R13, R7, PT ;  /* 0x000000070d00720b */ /* 0x004fc40003f84000 */
[----:B------:R-:W-:Y:S02]  /*0240*/  FSETP.GT.AND P3, PT, R12, R6, PT ;  /* 0x000000060c00720b */ /* 0x000fe40003f64000 */
[----:B------:R-:W-:Y:S02]  /*0250*/  FSETP.NAN.AND P0, PT, R13, R13, PT ;  /* 0x0000000d0d00720b */ /* 0x000fe40003f08000 */
[----:B---3--:R-:W-:Y:S02]  /*0260*/  FSETP.NAN.AND P6, PT, R5, R5, PT ;  /* 0x000000050500720b */ /* 0x008fe40003fc8000 */
[----:B------:R-:W-:Y:S02]  /*0270*/  FSETP.NAN.AND P5, PT, R4, R4, PT ;  /* 0x000000040400720b */ /* 0x000fe40003fa8000 */
[----:B------:R-:W-:-:S03]  /*0280*/  FSETP.NAN.AND P1, PT, R12, R12, PT ;  /* 0x0000000c0c00720b */ /* 0x000fc60003f28000 */
[----:B------:R-:W-:Y:S02]  /*0290*/  @!P4 SEL R13, R13, R7, P0 ;  /* 0x000000070d0dc207 */ /* 0x000fe40000000000 */
[----:B------:R-:W-:Y:S02]  /*02a0*/  @!P3 SEL R12, R12, R6, P1 ;  /* 0x000000060c0cb207 */ /* 0x000fe40000800000 */
[----:B------:R-:W-:Y:S02]  /*02b0*/  FSETP.GEU.AND P0, PT, R13, R5, PT ;  /* 0x000000050d00720b */ /* 0x000fe40003f0e000 */
[----:B----4-:R-:W-:Y:S02]  /*02c0*/  FSETP.NAN.AND P1, PT, R2, R2, PT ;  /* 0x000000020200720b */ /* 0x010fe40003f28000 */
[----:B------:R-:W-:Y:S02]  /*02d0*/  FSETP.GEU.AND P2, PT, R12, R4, PT ;  /* 0x000000040c00720b */ /* 0x000fe40003f4e000 */
[----:B------:R-:W-:-:S02]  /*02e0*/  @!P6 SEL R5, R5, R13, !P0 ;  /* 0x0000000d0505e207 */ /* 0x000fc40004000000 */
[----:B------:R-:W-:Y:S02]  /*02f0*/  FSETP.NAN.AND P6, PT, R3, R3, PT ;  /* 0x000000030300720b */ /* 0x000fe40003fc8000 */
[----:B------:R-:W-:Y:S02]  /*0300*/  SEL R7, RZ, 0x1, !P4 ;  /* 0x00000001ff077807 */ /* 0x000fe40006000000 */
[----:B------:R-:W-:Y:S02]  /*0310*/  @!P5 SEL R4, R4, R12, !P2 ;  /* 0x0000000c0404d207 */ /* 0x000fe40005000000 */
[----:B------:R-:W-:Y:S02]  /*0320*/  SEL R6, RZ, 0x1, !P3 ;  /* 0x00000001ff067807 */ /* 0x000fe40005800000 */
[----:B------:R-:W-:Y:S02]  /*0330*/  SEL R7, R7, 0x2, P0 ;  /* 0x0000000207077807 */ /* 0x000fe40000000000 */
[----:B------:R-:W-:-:S02]  /*0340*/  FSETP.GEU.AND P3, PT, R4, R2, PT ;  /* 0x000000020400720b */ /* 0x000fc40003f6e000 */
[----:B------:R-:W-:Y:S02]  /*0350*/  SEL R10, R6, 0x2, P2 ;  /* 0x00000002060a7807 */ /* 0x000fe40001000000 */
[----:B------:R-:W-:Y:S02]  /*0360*/  FSETP.GEU.AND P0, PT, R5, R3, PT ;  /* 0x000000030500720b */ /* 0x000fe40003f0e000 */
[----:B------:R-:W-:Y:S02]  /*0370*/  @!P1 SEL R2, R2, R4, !P3 ;  /* 0x0000000402029207 */ /* 0x000fe40005800000 */
[----:B------:R-:W-:Y:S02]  /*0380*/  SEL R10, R10, 0x3, P3 ;  /* 0x000000030a0a7807 */ /* 0x000fe40001800000 */
[----:B------:R-:W-:Y:S02]  /*0390*/  SEL R11, R7, 0x3, P0 ;  /* 0x00000003070b7807 */ /* 0x000fe40000000000 */
[----:B------:R-:W-:-:S02]  /*03a0*/  IADD3 R6, P1, R0, UR6, RZ ;  /* 0x0000000600067c10 */ /* 0x000fc4000ff3e0ff */
[----:B------:R-:W-:Y:S01]  /*03b0*/  @!P6 SEL R3, R3, R5, !P0 ;  /* 0x000000050303e207 */ /* 0x000fe20004000000 */
[C---:B-1----:R-:W-:Y:S01]  /*03c0*/  IMAD.WIDE R4, R0.reuse, 0x4, R8 ;  /* 0x0000000400047825 */ /* 0x042fe200078e0208 */
[----:B------:R-:W-:-:S03]  /*03d0*/  LEA.HI.X.SX32 R7, R0, UR7, 0x1, P1 ;  /* 0x0000000700077c11 */ /* 0x000fc600088f0eff */
[----:B------:R-:W-:Y:S01]  /*03e0*/  IMAD R11, R11, 0x100, R10 ;  /* 0x000001000b0b7824 */ /* 0x000fe200078e020a */
[----:B------:R-:W-:Y:S04]  /*03f0*/  STG.E.64 desc[UR4][R4.64], R2 ;  /* 0x0000000204007986 */ /* 0x000fe8000c101b04 */
[----:B------:R-:W-:Y:S01]  /*0400*/  STG.E.U16 desc[UR4][R6.64], R11 ;  /* 0x0000000b06007986 */ /* 0x000fe2000c101504 */
[----:B------:R-:W-:Y:S05]  /*0410*/  EXIT ;  /* 0x000000000000794d */ /* 0x000fea0003800000 */
.L_x_0:
[----:B------:R-:W-:-:S00]  /*0420*/  BRA `(.L_x_0) ;  /* 0xfffffffc00fc7947 */ /* 0x000fc0000383ffff */
[----:B------:R-:W-:-:S00]  /*0430*/  NOP ;  /* 0x0000000000007918 */ /* 0x000fc00000000000 */
        /* <DEDUP_REMOVED lines=12> */
.L_x_1:


//--------------------- .nv.constant0.triton_poi_fused_max_pool2d_with_indices_22 --------------------------
	.section	.nv.constant0.triton_poi_fused_max_pool2d_with_indices_22,"a",@progbits
	.sectionflags	@""
	.align	4
.nv.constant0.triton_poi_fused_max_pool2d_with_indices_22:
	.zero		556
